	.headerflags	@"EF_CUDA_TEXMODE_UNIFIED EF_CUDA_64BIT_ADDRESS EF_CUDA_ACCELERATORS EF_CUDA_SM90 EF_CUDA_VIRTUAL_SM(EF_CUDA_SM90)"
	.elftype	@"ET_EXEC"


//--------------------- .nv.info                  --------------------------
	.section	.nv.info,"",@"SHT_CUDA_INFO"
	.align	4


	//----- nvinfo : EIATTR_REGCOUNT
	.align		4
        /*0000*/ 	.byte	0x04, 0x2f
        /*0002*/ 	.short	(.L_2 - .L_1)
	.align		4
.L_1:
        /*0004*/ 	.word	index@(triton_poi_fused_native_group_norm_relu_25)
        /*0008*/ 	.word	0x00000018


	//----- nvinfo : EIATTR_MIN_STACK_SIZE
	.align		4
.L_2:
        /*000c*/ 	.byte	0x04, 0x12
        /*000e*/ 	.short	(.L_4 - .L_3)
	.align		4
.L_3:
        /*0010*/ 	.word	index@(triton_poi_fused_native_group_norm_relu_25)
        /*0014*/ 	.word	0x00000000


	//----- nvinfo : EIATTR_FRAME_SIZE
	.align		4
.L_4:
        /*0018*/ 	.byte	0x04, 0x11
        /*001a*/ 	.short	(.L_6 - .L_5)
	.align		4
.L_5:
        /*001c*/ 	.word	index@(triton_poi_fused_native_group_norm_relu_25)
        /*0020*/ 	.word	0x00000000


	//----- nvinfo : EIATTR_MIN_STACK_SIZE
	.align		4
.L_6:
        /*0024*/ 	.byte	0x04, 0x12
        /*0026*/ 	.short	(.L_8 - .L_7)
	.align		4
.L_7:
        /*0028*/ 	.word	index@(triton_poi_fused_native_group_norm_relu_25)
        /*002c*/ 	.word	0x00000000
.L_8:


//--------------------- .nv.info.triton_poi_fused_native_group_norm_relu_25 --------------------------
	.section	.nv.info.triton_poi_fused_native_group_norm_relu_25,"",@"SHT_CUDA_INFO"
	.sectionflags	@""
	.align	4


	//----- nvinfo : EIATTR_CUDA_API_VERSION
	.align		4
        /*0000*/ 	.byte	0x04, 0x37
        /*0002*/ 	.short	(.L_10 - .L_9)
.L_9:
        /*0004*/ 	.word	0x0000007c


	//----- nvinfo : EIATTR_KPARAM_INFO
	.align		4
.L_10:
        /*0008*/ 	.byte	0x04, 0x17
        /*000a*/ 	.short	(.L_12 - .L_11)
.L_11:
        /*000c*/ 	.word	0x00000000
        /*0010*/ 	.short	0x0006
        /*0012*/ 	.short	0x0030
        /*0014*/ 	.byte	0x00, 0xf0, 0x11, 0x00


	//----- nvinfo : EIATTR_KPARAM_INFO
	.align		4
.L_12:
        /*0018*/ 	.byte	0x04, 0x17
        /*001a*/ 	.short	(.L_14 - .L_13)
.L_13:
        /*001c*/ 	.word	0x00000000
        /*0020*/ 	.short	0x0005
        /*0022*/ 	.short	0x0028
        /*0024*/ 	.byte	0x00, 0xf4, 0x21, 0x00


	//----- nvinfo : EIATTR_KPARAM_INFO
	.align		4
.L_14:
        /*0028*/ 	.byte	0x04, 0x17
        /*002a*/ 	.short	(.L_16 - .L_15)
.L_15:
        /*002c*/ 	.word	0x00000000
        /*0030*/ 	.short	0x0004
        /*0032*/ 	.short	0x0020
        /*0034*/ 	.byte	0x00, 0xf4, 0x21, 0x00


	//----- nvinfo : EIATTR_KPARAM_INFO
	.align		4
.L_16:
        /*0038*/ 	.byte	0x04, 0x17
        /*003a*/ 	.short	(.L_18 - .L_17)
.L_17:
        /*003c*/ 	.word	0x00000000
        /*0040*/ 	.short	0x0003
        /*0042*/ 	.short	0x0018
        /*0044*/ 	.byte	0x00, 0xf4, 0x21, 0x00


	//----- nvinfo : EIATTR_KPARAM_INFO
	.align		4
.L_18:
        /*0048*/ 	.byte	0x04, 0x17
        /*004a*/ 	.short	(.L_20 - .L_19)
.L_19:
        /*004c*/ 	.word	0x00000000
        /*0050*/ 	.short	0x0002
        /*0052*/ 	.short	0x0010
        /*0054*/ 	.byte	0x00, 0xf4, 0x21, 0x00


	//----- nvinfo : EIATTR_KPARAM_INFO
	.align		4
.L_20:
        /*0058*/ 	.byte	0x04, 0x17
        /*005a*/ 	.short	(.L_22 - .L_21)
.L_21:
        /*005c*/ 	.word	0x00000000
        /*0060*/ 	.short	0x0001
        /*0062*/ 	.short	0x0008
        /*0064*/ 	.byte	0x00, 0xf4, 0x21, 0x00


	//----- nvinfo : EIATTR_KPARAM_INFO
	.align		4
.L_22:
        /*0068*/ 	.byte	0x04, 0x17
        /*006a*/ 	.short	(.L_24 - .L_23)
.L_23:
        /*006c*/ 	.word	0x00000000
        /*0070*/ 	.short	0x0000
        /*0072*/ 	.short	0x0000
        /*0074*/ 	.byte	0x00, 0xf4, 0x21, 0x00


	//----- nvinfo : EIATTR_SPARSE_MMA_MASK
	.align		4
.L_24:
        /*0078*/ 	.byte	0x03, 0x50
        /*007a*/ 	.short	0x0000


	//----- nvinfo : EIATTR_MAXREG_COUNT
	.align		4
        /*007c*/ 	.byte	0x03, 0x1b
        /*007e*/ 	.short	0x00ff


	//----- nvinfo : EIATTR_EXIT_INSTR_OFFSETS
	.align		4
        /*0080*/ 	.byte	0x04, 0x1c
        /*0082*/ 	.short	(.L_26 - .L_25)


	//   ....[0]....
.L_25:
        /*0084*/ 	.word	0x00000490


	//----- nvinfo : EIATTR_REQNTID
	.align		4
.L_26:
        /*0088*/ 	.byte	0x04, 0x10
        /*008a*/ 	.short	(.L_28 - .L_27)
.L_27:
        /*008c*/ 	.word	0x00000100
        /*0090*/ 	.word	0x00000001
        /*0094*/ 	.word	0x00000001


	//----- nvinfo : EIATTR_CBANK_PARAM_SIZE
	.align		4
.L_28:
        /*0098*/ 	.byte	0x03, 0x19
        /*009a*/ 	.short	0x0034


	//----- nvinfo : EIATTR_PARAM_CBANK
	.align		4
        /*009c*/ 	.byte	0x04, 0x0a
        /*009e*/ 	.short	(.L_30 - .L_29)
	.align		4
.L_29:
        /*00a0*/ 	.word	index@(.nv.constant0.triton_poi_fused_native_group_norm_relu_25)
        /*00a4*/ 	.short	0x0210
        /*00a6*/ 	.short	0x0034


	//----- nvinfo : EIATTR_SW_WAR
	.align		4
.L_30:
        /*00a8*/ 	.byte	0x04, 0x36
        /*00aa*/ 	.short	(.L_32 - .L_31)
.L_31:
        /*00ac*/ 	.word	0x00000008
.L_32:


//--------------------- .nv.callgraph             --------------------------
	.section	.nv.callgraph,"",@"SHT_CUDA_CALLGRAPH"
	.align	4
	.sectionentsize	8
	.align		4
        /*0000*/ 	.word	0x00000000
	.align		4
        /*0004*/ 	.word	0xffffffff
	.align		4
        /*0008*/ 	.word	0x00000000
	.align		4
        /*000c*/ 	.word	0xfffffffe
	.align		4
        /*0010*/ 	.word	0x00000000
	.align		4
        /*0014*/ 	.word	0xfffffffd
	.align		4
        /*0018*/ 	.word	0x00000000
	.align		4
        /*001c*/ 	.word	0xfffffffc


//--------------------- .nv.constant4             --------------------------
	.section	.nv.constant4,"a",@progbits
	.align	8
	.align		8
.nv.constant4:
        /*0000*/ 	.dword	_$_str


//--------------------- .text.triton_poi_fused_native_group_norm_relu_25 --------------------------
	.section	.text.triton_poi_fused_native_group_norm_relu_25,"ax",@progbits
	.align	128
        .global         triton_poi_fused_native_group_norm_relu_25
        .type           triton_poi_fused_native_group_norm_relu_25,@function
        .size           triton_poi_fused_native_group_norm_relu_25,(.L_x_1 - triton_poi_fused_native_group_norm_relu_25)
        .other          triton_poi_fused_native_group_norm_relu_25,@"STO_CUDA_ENTRY STV_DEFAULT"
triton_poi_fused_native_group_norm_relu_25:
.text.triton_poi_fused_native_group_norm_relu_25:
[----:B------:R-:W-:Y:S01]  /*0000*/  LDC R1, c[0x0][0x28] ;  /* 0x00000a00ff017b82 */ /* 0x000fe20000000800 */
[----:B------:R-:W1:Y:S07]  /*0010*/  S2R R0, SR_TID.X ;  /* 0x0000000000007919 */ /* 0x000e6e0000002100 */
[----:B------:R-:W2:Y:S01]  /*0020*/  LDC.64 R8, c[0x0][0x220] ;  /* 0x00008800ff087b82 */ /* 0x000ea20000000a00 */
[----:B------:R-:W-:Y:S01]  /*0030*/  ULDC.64 UR4, c[0x0][0x208] ;  /* 0x0000820000047ab9 */ /* 0x000fe20000000a00 */
[----:B------:R-:W3:Y:S06]  /*0040*/  S2R R5, SR_CTAID.X ;  /* 0x0000000000057919 */ /* 0x000eec0000002500 */
[----:B------:R-:W4:Y:S08]  /*0050*/  LDC.64 R10, c[0x0][0x218] ;  /* 0x00008600ff0a7b82 */ /* 0x000f300000000a00 */
[----:B------:R-:W5:Y:S01]  /*0060*/  LDC.64 R12, c[0x0][0x210] ;  /* 0x00008400ff0c7b82 */ /* 0x000f620000000a00 */
[----:B-1----:R-:W-:Y:S01]  /*0070*/  IMAD.SHL.U32 R0, R0, 0x2, RZ ;  /* 0x0000000200007824 */ /* 0x002fe200078e00ff */
[----:B---3--:R-:W-:-:S04]  /*0080*/  SHF.R.S32.HI R3, RZ, 0x16, R5 ;  /* 0x00000016ff037819 */ /* 0x008fc80000011405 */
[----:B------:R-:W-:Y:S02]  /*0090*/  LOP3.LUT R0, R0, 0x1fe, RZ, 0xc0, !PT ;  /* 0x000001fe00007812 */ /* 0x000fe400078ec0ff */
[----:B------:R-:W-:-:S03]  /*00a0*/  SGXT R3, R3, 0x1 ;  /* 0x000000010303781a */ /* 0x000fc60000000200 */
[----:B------:R-:W-:-:S04]  /*00b0*/  IMAD R0, R5, 0x200, R0 ;  /* 0x0000020005007824 */ /* 0x000fc800078e0200 */
[----:B------:R-:W-:Y:S01]  /*00c0*/  VIADD R2, R0, 0x1 ;  /* 0x0000000100027836 */ /* 0x000fe20000000000 */
[----:B------:R-:W-:-:S04]  /*00d0*/  LEA.HI R4, R3, R0, RZ, 0x8 ;  /* 0x0000000003047211 */ /* 0x000fc800078f40ff */
[----:B------:R-:W-:Y:S02]  /*00e0*/  LOP3.LUT R7, R4, 0xffffff00, RZ, 0xc0, !PT ;  /* 0xffffff0004077812 */ /* 0x000fe400078ec0ff */
[C---:B------:R-:W-:Y:S02]  /*00f0*/  LEA.HI R4, R3.reuse, R2, RZ, 0x8 ;  /* 0x0000000203047211 */ /* 0x040fe400078f40ff */
[----:B------:R-:W-:Y:S01]  /*0100*/  LEA.HI R3, R3, R0, RZ, 0x10 ;  /* 0x0000000003037211 */ /* 0x000fe200078f80ff */
[----:B------:R-:W-:Y:S01]  /*0110*/  IMAD.IADD R7, R0, 0x1, -R7 ;  /* 0x0000000100077824 */ /* 0x000fe200078e0a07 */
[----:B------:R-:W-:Y:S02]  /*0120*/  LOP3.LUT R5, R4, 0xff00, RZ, 0xc0, !PT ;  /* 0x0000ff0004057812 */ /* 0x000fe400078ec0ff */
[----:B------:R-:W-:Y:S02]  /*0130*/  SHF.R.S32.HI R3, RZ, 0x10, R3 ;  /* 0x00000010ff037819 */ /* 0x000fe40000011403 */
[----:B------:R-:W-:Y:S01]  /*0140*/  PRMT R4, R7, 0x9910, RZ ;  /* 0x0000991007047816 */ /* 0x000fe200000000ff */
[----:B------:R-:W-:-:S04]  /*0150*/  IMAD.IADD R5, R2, 0x1, -R5 ;  /* 0x0000000102057824 */ /* 0x000fc800078e0a05 */
[----:B------:R-:W-:Y:S01]  /*0160*/  IMAD.MOV.U32 R2, RZ, RZ, R4 ;  /* 0x000000ffff027224 */ /* 0x000fe200078e0004 */
[----:B------:R-:W-:-:S04]  /*0170*/  PRMT R4, R5, 0x9910, RZ ;  /* 0x0000991005047816 */ /* 0x000fc800000000ff */
[----:B------:R-:W-:Y:S02]  /*0180*/  SHF.R.S32.HI R2, RZ, 0xf, R2 ;  /* 0x0000000fff027819 */ /* 0x000fe40000011402 */
[----:B------:R-:W-:Y:S02]  /*0190*/  SHF.R.S32.HI R4, RZ, 0xf, R4 ;  /* 0x0000000fff047819 */ /* 0x000fe40000011404 */
[----:B------:R-:W-:Y:S02]  /*01a0*/  LOP3.LUT R2, R2, 0xffff, RZ, 0xc0, !PT ;  /* 0x0000ffff02027812 */ /* 0x000fe400078ec0ff */
[----:B------:R-:W-:Y:S02]  /*01b0*/  LOP3.LUT R4, R4, 0xffff, RZ, 0xc0, !PT ;  /* 0x0000ffff04047812 */ /* 0x000fe400078ec0ff */
[----:B------:R-:W-:Y:S02]  /*01c0*/  LEA.HI R2, R2, R7, RZ, 0x15 ;  /* 0x0000000702027211 */ /* 0x000fe400078fa8ff */
[----:B------:R-:W-:-:S02]  /*01d0*/  LEA.HI R5, R4, R5, RZ, 0x15 ;  /* 0x0000000504057211 */ /* 0x000fc400078fa8ff */
[----:B------:R-:W-:Y:S02]  /*01e0*/  PRMT R2, R2, 0x9910, RZ ;  /* 0x0000991002027816 */ /* 0x000fe400000000ff */
[----:B------:R-:W-:Y:S02]  /*01f0*/  PRMT R4, R5, 0x9910, RZ ;  /* 0x0000991005047816 */ /* 0x000fe400000000ff */
[----:B------:R-:W-:Y:S02]  /*0200*/  SHF.R.S32.HI R2, RZ, 0x5, R2 ;  /* 0x00000005ff027819 */ /* 0x000fe40000011402 */
[----:B------:R-:W-:Y:S02]  /*0210*/  SHF.R.S32.HI R4, RZ, 0x5, R4 ;  /* 0x00000005ff047819 */ /* 0x000fe40000011404 */
[----:B------:R-:W-:Y:S02]  /*0220*/  PRMT R2, R2, 0x9910, RZ ;  /* 0x0000991002027816 */ /* 0x000fe400000000ff */
[----:B------:R-:W-:-:S03]  /*0230*/  PRMT R4, R4, 0x9910, RZ ;  /* 0x0000991004047816 */ /* 0x000fc600000000ff */
[----:B------:R-:W-:Y:S02]  /*0240*/  IMAD R15, R3, 0x8, R2 ;  /* 0x00000008030f7824 */ /* 0x000fe400078e0202 */
[----:B------:R-:W-:Y:S02]  /*0250*/  IMAD.MOV.U32 R2, RZ, RZ, R4 ;  /* 0x000000ffff027224 */ /* 0x000fe400078e0004 */
[----:B--2---:R-:W-:Y:S01]  /*0260*/  IMAD.WIDE R18, R15, 0x4, R8 ;  /* 0x000000040f127825 */ /* 0x004fe200078e0208 */
[----:B------:R-:W1:Y:S03]  /*0270*/  LDC.64 R4, c[0x0][0x230] ;  /* 0x00008c00ff047b82 */ /* 0x000e660000000a00 */
[----:B------:R-:W-:Y:S01]  /*0280*/  IMAD R17, R3, 0x8, R2 ;  /* 0x0000000803117824 */ /* 0x000fe200078e0202 */
[----:B------:R-:W2:Y:S03]  /*0290*/  LDG.E.EL R6, desc[UR4][R18.64] ;  /* 0x0000000412067981 */ /* 0x000ea6000c2e1900 */
[C---:B------:R-:W-:Y:S01]  /*02a0*/  IMAD.WIDE R20, R17.reuse, 0x4, R8 ;  /* 0x0000000411147825 */ /* 0x040fe200078e0208 */
[----:B------:R-:W3:Y:S04]  /*02b0*/  LDC.64 R2, c[0x0][0x228] ;  /* 0x00008a00ff027b82 */ /* 0x000ee80000000a00 */
[----:B------:R-:W2:Y:S01]  /*02c0*/  LDG.E.EL R8, desc[UR4][R20.64] ;  /* 0x0000000414087981 */ /* 0x000ea2000c2e1900 */
[----:B----4-:R-:W-:-:S04]  /*02d0*/  IMAD.WIDE R16, R17, 0x4, R10 ;  /* 0x0000000411107825 */ /* 0x010fc800078e020a */
[----:B------:R-:W-:Y:S02]  /*02e0*/  IMAD.WIDE R14, R15, 0x4, R10 ;  /* 0x000000040f0e7825 */ /* 0x000fe400078e020a */
[----:B------:R-:W4:Y:S02]  /*02f0*/  LDG.E.EL R16, desc[UR4][R16.64] ;  /* 0x0000000410107981 */ /* 0x000f24000c2e1900 */
[----:B-----5:R-:W-:Y:S02]  /*0300*/  IMAD.WIDE R12, R0, 0x4, R12 ;  /* 0x00000004000c7825 */ /* 0x020fe400078e020c */
[----:B------:R-:W5:Y:S02]  /*0310*/  LDG.E.EL R9, desc[UR4][R14.64] ;  /* 0x000000040e097981 */ /* 0x000f64000c2e1900 */
[C---:B-1----:R-:W-:Y:S02]  /*0320*/  IMAD.WIDE R4, R7.reuse, 0x4, R4 ;  /* 0x0000000407047825 */ /* 0x042fe400078e0204 */
[----:B------:R-:W5:Y:S04]  /*0330*/  LDG.E.64 R10, desc[UR4][R12.64] ;  /* 0x000000040c0a7981 */ /* 0x000f68000c1e1b00 */
[----:B------:R-:W4:Y:S01]  /*0340*/  LDG.E.EL.64 R4, desc[UR4][R4.64] ;  /* 0x0000000404047981 */ /* 0x000f22000c2e1b00 */
[----:B---3--:R-:W-:-:S06]  /*0350*/  IMAD.WIDE R2, R7, 0x4, R2 ;  /* 0x0000000407027825 */ /* 0x008fcc00078e0202 */
[----:B------:R-:W3:Y:S01]  /*0360*/  LDG.E.EL.64 R2, desc[UR4][R2.64] ;  /* 0x0000000402027981 */ /* 0x000ee2000c2e1b00 */
[----:B------:R-:W-:-:S04]  /*0370*/  IMAD.MOV.U32 R7, RZ, RZ, 0x39000000 ;  /* 0x39000000ff077424 */ /* 0x000fc800078e00ff */
[-C--:B--2---:R-:W-:Y:S01]  /*0380*/  FFMA R18, R6, R7.reuse, 9.9999997473787516356e-06 ;  /* 0x3727c5ac06127423 */ /* 0x084fe20000000007 */
[----:B------:R-:W-:-:S05]  /*0390*/  FFMA R8, R8, R7, 9.9999997473787516356e-06 ;  /* 0x3727c5ac08087423 */ /* 0x000fca0000000007 */
[----:B------:R-:W1:Y:S01]  /*03a0*/  MUFU.RSQ R18, R18 ;  /* 0x0000001200127308 */ /* 0x000e620000001400 */
[----:B------:R-:W2:Y:S07]  /*03b0*/  LDC.64 R6, c[0x0][0x238] ;  /* 0x00008e00ff067b82 */ /* 0x000eae0000000a00 */
[----:B------:R-:W1:Y:S01]  /*03c0*/  MUFU.RSQ R8, R8 ;  /* 0x0000000800087308 */ /* 0x000e620000001400 */
[----:B-----5:R-:W-:Y:S01]  /*03d0*/  FADD R9, R10, -R9 ;  /* 0x800000090a097221 */ /* 0x020fe20000000000 */
[----:B----4-:R-:W-:-:S03]  /*03e0*/  FADD R11, R11, -R16 ;  /* 0x800000100b0b7221 */ /* 0x010fc60000000000 */
[----:B-1----:R-:W-:Y:S01]  /*03f0*/  FMUL R9, R18, R9 ;  /* 0x0000000912097220 */ /* 0x002fe20000400000 */
[----:B0-----:R-:W-:-:S03]  /*0400*/  FMUL R10, R8, R11 ;  /* 0x0000000b080a7220 */ /* 0x001fc60000400000 */
[----:B---3--:R-:W-:Y:S01]  /*0410*/  FFMA R2, R2, R9, R4 ;  /* 0x0000000902027223 */ /* 0x008fe20000000004 */
[----:B------:R-:W-:-:S04]  /*0420*/  FFMA R3, R3, R10, R5 ;  /* 0x0000000a03037223 */ /* 0x000fc80000000005 */
[----:B------:R-:W-:Y:S02]  /*0430*/  FSETP.GEU.AND P0, PT, R2, RZ, PT ;  /* 0x000000ff0200720b */ /* 0x000fe40003f0e000 */
[C---:B------:R-:W-:Y:S01]  /*0440*/  FSETP.GEU.AND P1, PT, R3.reuse, RZ, PT ;  /* 0x000000ff0300720b */ /* 0x040fe20003f2e000 */
[----:B--2---:R-:W-:Y:S01]  /*0450*/  IMAD.WIDE R6, R0, 0x4, R6 ;  /* 0x0000000400067825 */ /* 0x004fe200078e0206 */
[----:B------:R-:W-:Y:S02]  /*0460*/  FSEL R2, R2, RZ, P0 ;  /* 0x000000ff02027208 */ /* 0x000fe40000000000 */
[----:B------:R-:W-:-:S05]  /*0470*/  FSEL R3, R3, RZ, P1 ;  /* 0x000000ff03037208 */ /* 0x000fca0000800000 */
[----:B------:R-:W-:Y:S01]  /*0480*/  STG.E.64 desc[UR4][R6.64], R2 ;  /* 0x0000000206007986 */ /* 0x000fe2000c101b04 */
[----:B------:R-:W-:Y:S05]  /*0490*/  EXIT ;  /* 0x000000000000794d */ /* 0x000fea0003800000 */
.L_x_0:
[----:B------:R-:W-:-:S00]  /*04a0*/  BRA `(.L_x_0) ;  /* 0xfffffffc00fc7947 */ /* 0x000fc0000383ffff */
[----:B------:R-:W-:-:S00]  /*04b0*/  NOP ;  /* 0x0000000000007918 */ /* 0x000fc00000000000 */
        /* <DEDUP_REMOVED lines=12> */
.L_x_1:


//--------------------- .nv.global.init           --------------------------
	.section	.nv.global.init,"aw",@progbits
.nv.global.init:
	.type		_$_str,@object
	.size		_$_str,(.L_0 - _$_str)
_$_str:
        /*0000*/ 	.byte	0x5f, 0x5f, 0x43, 0x55, 0x44, 0x41, 0x5f, 0x46, 0x54, 0x5a, 0x00
.L_0:


//--------------------- .nv.constant0.triton_poi_fused_native_group_norm_relu_25 --------------------------
	.section	.nv.constant0.triton_poi_fused_native_group_norm_relu_25,"a",@progbits
	.sectionflags	@""
	.align	4
.nv.constant0.triton_poi_fused_native_group_norm_relu_25:
	.zero		580
